//
// Generated by NVIDIA NVVM Compiler
//
// Compiler Build ID: CL-36424714
// Cuda compilation tools, release 13.0, V13.0.88
// Based on NVVM 20.0.0
//

.version 9.0
.target sm_100
.address_size 64

	// .globl	_Z13odd_even_sortPi

.visible .entry _Z13odd_even_sortPi(
	.param .u64 .ptr .align 1 _Z13odd_even_sortPi_param_0
)
{
	.reg .pred 	%p<47>;
	.reg .b32 	%r<46>;
	.reg .b64 	%rd<5>;

	ld.param.u64 	%rd2, [_Z13odd_even_sortPi_param_0];
	cvta.to.global.u64 	%rd3, %rd2;
	mov.u32 	%r43, %ctaid.x;
	mov.u32 	%r44, %ntid.x;
	mov.u32 	%r45, %tid.x;
	mad.lo.s32 	%r1, %r43, %r44, %r45;
	setp.lt.s32 	%p3, %r1, 19;
	mul.wide.s32 	%rd4, %r1, 4;
	add.s64 	%rd1, %rd3, %rd4;
	and.b32  	%r2, %r1, 1;
	setp.eq.s32 	%p4, %r2, 0;
	and.pred  	%p1, %p3, %p4;
	not.pred 	%p5, %p1;
	@%p5 bra 	$L__BB0_3;
	ld.global.u32 	%r3, [%rd1];
	ld.global.u32 	%r4, [%rd1+4];
	setp.le.s32 	%p6, %r3, %r4;
	@%p6 bra 	$L__BB0_3;
	st.global.u32 	[%rd1+4], %r3;
	st.global.u32 	[%rd1], %r4;
$L__BB0_3:
	setp.lt.s32 	%p7, %r1, 19;
	bar.sync 	0;
	setp.ne.s32 	%p8, %r2, 0;
	and.pred  	%p2, %p7, %p8;
	not.pred 	%p9, %p2;
	@%p9 bra 	$L__BB0_6;
	ld.global.u32 	%r5, [%rd1];
	ld.global.u32 	%r6, [%rd1+4];
	setp.le.s32 	%p10, %r5, %r6;
	@%p10 bra 	$L__BB0_6;
	st.global.u32 	[%rd1+4], %r5;
	st.global.u32 	[%rd1], %r6;
$L__BB0_6:
	bar.sync 	0;
	@%p5 bra 	$L__BB0_9;
	ld.global.u32 	%r7, [%rd1];
	ld.global.u32 	%r8, [%rd1+4];
	setp.le.s32 	%p12, %r7, %r8;
	@%p12 bra 	$L__BB0_9;
	st.global.u32 	[%rd1+4], %r7;
	st.global.u32 	[%rd1], %r8;
$L__BB0_9:
	bar.sync 	0;
	@%p9 bra 	$L__BB0_12;
	ld.global.u32 	%r9, [%rd1];
	ld.global.u32 	%r10, [%rd1+4];
	setp.le.s32 	%p14, %r9, %r10;
	@%p14 bra 	$L__BB0_12;
	st.global.u32 	[%rd1+4], %r9;
	st.global.u32 	[%rd1], %r10;
$L__BB0_12:
	bar.sync 	0;
	@%p5 bra 	$L__BB0_15;
	ld.global.u32 	%r11, [%rd1];
	ld.global.u32 	%r12, [%rd1+4];
	setp.le.s32 	%p16, %r11, %r12;
	@%p16 bra 	$L__BB0_15;
	st.global.u32 	[%rd1+4], %r11;
	st.global.u32 	[%rd1], %r12;
$L__BB0_15:
	bar.sync 	0;
	@%p9 bra 	$L__BB0_18;
	ld.global.u32 	%r13, [%rd1];
	ld.global.u32 	%r14, [%rd1+4];
	setp.le.s32 	%p18, %r13, %r14;
	@%p18 bra 	$L__BB0_18;
	st.global.u32 	[%rd1+4], %r13;
	st.global.u32 	[%rd1], %r14;
$L__BB0_18:
	bar.sync 	0;
	@%p5 bra 	$L__BB0_21;
	ld.global.u32 	%r15, [%rd1];
	ld.global.u32 	%r16, [%rd1+4];
	setp.le.s32 	%p20, %r15, %r16;
	@%p20 bra 	$L__BB0_21;
	st.global.u32 	[%rd1+4], %r15;
	st.global.u32 	[%rd1], %r16;
$L__BB0_21:
	bar.sync 	0;
	@%p9 bra 	$L__BB0_24;
	ld.global.u32 	%r17, [%rd1];
	ld.global.u32 	%r18, [%rd1+4];
	setp.le.s32 	%p22, %r17, %r18;
	@%p22 bra 	$L__BB0_24;
	st.global.u32 	[%rd1+4], %r17;
	st.global.u32 	[%rd1], %r18;
$L__BB0_24:
	bar.sync 	0;
	@%p5 bra 	$L__BB0_27;
	ld.global.u32 	%r19, [%rd1];
	ld.global.u32 	%r20, [%rd1+4];
	setp.le.s32 	%p24, %r19, %r20;
	@%p24 bra 	$L__BB0_27;
	st.global.u32 	[%rd1+4], %r19;
	st.global.u32 	[%rd1], %r20;
$L__BB0_27:
	bar.sync 	0;
	@%p9 bra 	$L__BB0_30;
	ld.global.u32 	%r21, [%rd1];
	ld.global.u32 	%r22, [%rd1+4];
	setp.le.s32 	%p26, %r21, %r22;
	@%p26 bra 	$L__BB0_30;
	st.global.u32 	[%rd1+4], %r21;
	st.global.u32 	[%rd1], %r22;
$L__BB0_30:
	bar.sync 	0;
	@%p5 bra 	$L__BB0_33;
	ld.global.u32 	%r23, [%rd1];
	ld.global.u32 	%r24, [%rd1+4];
	setp.le.s32 	%p28, %r23, %r24;
	@%p28 bra 	$L__BB0_33;
	st.global.u32 	[%rd1+4], %r23;
	st.global.u32 	[%rd1], %r24;
$L__BB0_33:
	bar.sync 	0;
	@%p9 bra 	$L__BB0_36;
	ld.global.u32 	%r25, [%rd1];
	ld.global.u32 	%r26, [%rd1+4];
	setp.le.s32 	%p30, %r25, %r26;
	@%p30 bra 	$L__BB0_36;
	st.global.u32 	[%rd1+4], %r25;
	st.global.u32 	[%rd1], %r26;
$L__BB0_36:
	bar.sync 	0;
	@%p5 bra 	$L__BB0_39;
	ld.global.u32 	%r27, [%rd1];
	ld.global.u32 	%r28, [%rd1+4];
	setp.le.s32 	%p32, %r27, %r28;
	@%p32 bra 	$L__BB0_39;
	st.global.u32 	[%rd1+4], %r27;
	st.global.u32 	[%rd1], %r28;
$L__BB0_39:
	bar.sync 	0;
	@%p9 bra 	$L__BB0_42;
	ld.global.u32 	%r29, [%rd1];
	ld.global.u32 	%r30, [%rd1+4];
	setp.le.s32 	%p34, %r29, %r30;
	@%p34 bra 	$L__BB0_42;
	st.global.u32 	[%rd1+4], %r29;
	st.global.u32 	[%rd1], %r30;
$L__BB0_42:
	bar.sync 	0;
	@%p5 bra 	$L__BB0_45;
	ld.global.u32 	%r31, [%rd1];
	ld.global.u32 	%r32, [%rd1+4];
	setp.le.s32 	%p36, %r31, %r32;
	@%p36 bra 	$L__BB0_45;
	st.global.u32 	[%rd1+4], %r31;
	st.global.u32 	[%rd1], %r32;
$L__BB0_45:
	bar.sync 	0;
	@%p9 bra 	$L__BB0_48;
	ld.global.u32 	%r33, [%rd1];
	ld.global.u32 	%r34, [%rd1+4];
	setp.le.s32 	%p38, %r33, %r34;
	@%p38 bra 	$L__BB0_48;
	st.global.u32 	[%rd1+4], %r33;
	st.global.u32 	[%rd1], %r34;
$L__BB0_48:
	bar.sync 	0;
	@%p5 bra 	$L__BB0_51;
	ld.global.u32 	%r35, [%rd1];
	ld.global.u32 	%r36, [%rd1+4];
	setp.le.s32 	%p40, %r35, %r36;
	@%p40 bra 	$L__BB0_51;
	st.global.u32 	[%rd1+4], %r35;
	st.global.u32 	[%rd1], %r36;
$L__BB0_51:
	bar.sync 	0;
	@%p9 bra 	$L__BB0_54;
	ld.global.u32 	%r37, [%rd1];
	ld.global.u32 	%r38, [%rd1+4];
	setp.le.s32 	%p42, %r37, %r38;
	@%p42 bra 	$L__BB0_54;
	st.global.u32 	[%rd1+4], %r37;
	st.global.u32 	[%rd1], %r38;
$L__BB0_54:
	bar.sync 	0;
	@%p5 bra 	$L__BB0_57;
	ld.global.u32 	%r39, [%rd1];
	ld.global.u32 	%r40, [%rd1+4];
	setp.le.s32 	%p44, %r39, %r40;
	@%p44 bra 	$L__BB0_57;
	st.global.u32 	[%rd1+4], %r39;
	st.global.u32 	[%rd1], %r40;
$L__BB0_57:
	bar.sync 	0;
	@%p9 bra 	$L__BB0_60;
	ld.global.u32 	%r41, [%rd1];
	ld.global.u32 	%r42, [%rd1+4];
	setp.le.s32 	%p46, %r41, %r42;
	@%p46 bra 	$L__BB0_60;
	st.global.u32 	[%rd1+4], %r41;
	st.global.u32 	[%rd1], %r42;
$L__BB0_60:
	bar.sync 	0;
	ret;

}


// ===== COMPILED SASS (sm_100) =====

	.target	sm_100

	.elftype	@"ET_EXEC"


//--------------------- .note.nv.tkinfo           --------------------------
	.section	.note.nv.tkinfo,"",@"SHT_NOTE"
	.sectionflags	@"SHF_NOTE_NV_TKINFO"
	.tkinfo
        /*0018*/ 	.word	0x00000002
        /*0030*/ 	.string	""
        /*0030*/ 	.string	"ptxas"
        /*0030*/ 	.string	"Cuda compilation tools, release 13.0, V13.0.88"
        /*0030*/ 	.string	"Build cuda_13.0.r13.0/compiler.36424714_0"
        /*0030*/ 	.string	"-arch sm_100 -m 64 "



//--------------------- .note.nv.cuinfo           --------------------------
	.section	.note.nv.cuinfo,"",@"SHT_NOTE"
	.sectionflags	@"SHF_NOTE_NV_CUINFO"
        /*0018*/ 	.short	0x0002
        /*001a*/ 	.short	0x0064
        /*001c*/ 	.short	0x0082
	.zero		2


//--------------------- .nv.info                  --------------------------
	.section	.nv.info,"",@"SHT_CUDA_INFO"
	.align	4


	//----- nvinfo : EIATTR_REGCOUNT
	.align		4
        /*0000*/ 	.byte	0x04, 0x2f
        /*0002*/ 	.short	(.L_1 - .L_0)
	.align		4
.L_0:
        /*0004*/ 	.word	index@(_Z13odd_even_sortPi)
        /*0008*/ 	.word	0x00000008


	//----- nvinfo : EIATTR_FRAME_SIZE
	.align		4
.L_1:
        /*000c*/ 	.byte	0x04, 0x11
        /*000e*/ 	.short	(.L_3 - .L_2)
	.align		4
.L_2:
        /*0010*/ 	.word	index@(_Z13odd_even_sortPi)
        /*0014*/ 	.word	0x00000000


	//----- nvinfo : EIATTR_MIN_STACK_SIZE
	.align		4
.L_3:
        /*0018*/ 	.byte	0x04, 0x12
        /*001a*/ 	.short	(.L_5 - .L_4)
	.align		4
.L_4:
        /*001c*/ 	.word	index@(_Z13odd_even_sortPi)
        /*0020*/ 	.word	0x00000000
.L_5:


//--------------------- .nv.compat                --------------------------
	.section	.nv.compat,"",@"SHT_CUDA_COMPAT_INFO"
	.align	4
        /*0000*/ 	.byte	0x02, 0x09, 0x00, 0x00, 0x02, 0x02, 0x01, 0x00, 0x02, 0x05, 0x05, 0x00, 0x03, 0x07, 0x01, 0x01
        /*0010*/ 	.byte	0x02, 0x03, 0x00, 0x00, 0x02, 0x06, 0x01, 0x00, 0x04, 0x0b, 0x08, 0x00, 0x09, 0x00, 0x00, 0x00
        /*0020*/ 	.byte	0x00, 0x00, 0x00, 0x00


//--------------------- .nv.info._Z13odd_even_sortPi --------------------------
	.section	.nv.info._Z13odd_even_sortPi,"",@"SHT_CUDA_INFO"
	.sectionflags	@""
	.align	4


	//----- nvinfo : EIATTR_CUDA_API_VERSION
	.align		4
        /*0000*/ 	.byte	0x04, 0x37
        /*0002*/ 	.short	(.L_7 - .L_6)
.L_6:
        /*0004*/ 	.word	0x00000082


	//----- nvinfo : EIATTR_KPARAM_INFO
	.align		4
.L_7:
        /*0008*/ 	.byte	0x04, 0x17
        /*000a*/ 	.short	(.L_9 - .L_8)
.L_8:
        /*000c*/ 	.word	0x00000000
        /*0010*/ 	.short	0x0000
        /*0012*/ 	.short	0x0000
        /*0014*/ 	.byte	0x00, 0xf5, 0x21, 0x00


	//----- nvinfo : EIATTR_SPARSE_MMA_MASK
	.align		4
.L_9:
        /*0018*/ 	.byte	0x03, 0x50
        /*001a*/ 	.short	0x0000


	//----- nvinfo : EIATTR_MAXREG_COUNT
	.align		4
        /*001c*/ 	.byte	0x03, 0x1b
        /*001e*/ 	.short	0x00ff


	//----- nvinfo : EIATTR_NUM_BARRIERS
	.align		4
        /*0020*/ 	.byte	0x02, 0x4c
        /*0022*/ 	.byte	0x01
	.zero		1


	//----- nvinfo : EIATTR_MERCURY_ISA_VERSION
	.align		4
        /*0024*/ 	.byte	0x03, 0x5f
        /*0026*/ 	.short	0x0101


	//----- nvinfo : EIATTR_VRC_CTA_INIT_COUNT
	.align		4
        /*0028*/ 	.byte	0x02, 0x4a
	.zero		1
	.zero		1


	//----- nvinfo : EIATTR_EXIT_INSTR_OFFSETS
	.align		4
        /*002c*/ 	.byte	0x04, 0x1c
        /*002e*/ 	.short	(.L_11 - .L_10)


	//   ....[0]....
.L_10:
        /*0030*/ 	.word	0x00000c00


	//----- nvinfo : EIATTR_CRS_STACK_SIZE
	.align		4
.L_11:
        /*0034*/ 	.byte	0x04, 0x1e
        /*0036*/ 	.short	(.L_13 - .L_12)
.L_12:
        /*0038*/ 	.word	0x00000000


	//----- nvinfo : EIATTR_CBANK_PARAM_SIZE
	.align		4
.L_13:
        /*003c*/ 	.byte	0x03, 0x19
        /*003e*/ 	.short	0x0008


	//----- nvinfo : EIATTR_PARAM_CBANK
	.align		4
        /*0040*/ 	.byte	0x04, 0x0a
        /*0042*/ 	.short	(.L_15 - .L_14)
	.align		4
.L_14:
        /*0044*/ 	.word	index@(.nv.constant0._Z13odd_even_sortPi)
        /*0048*/ 	.short	0x0380
        /*004a*/ 	.short	0x0008


	//----- nvinfo : EIATTR_SW_WAR
	.align		4
.L_15:
        /*004c*/ 	.byte	0x04, 0x36
        /*004e*/ 	.short	(.L_17 - .L_16)
.L_16:
        /*0050*/ 	.word	0x00000008
.L_17:


//--------------------- .nv.callgraph             --------------------------
	.section	.nv.callgraph,"",@"SHT_CUDA_CALLGRAPH"
	.align	4
	.sectionentsize	8
	.align		4
        /*0000*/ 	.word	0x00000000
	.align		4
        /*0004*/ 	.word	0xffffffff
	.align		4
        /*0008*/ 	.word	0x00000000
	.align		4
        /*000c*/ 	.word	0xfffffffe
	.align		4
        /*0010*/ 	.word	0x00000000
	.align		4
        /*0014*/ 	.word	0xfffffffd
	.align		4
        /*0018*/ 	.word	0x00000000
	.align		4
        /*001c*/ 	.word	0xfffffffc


//--------------------- .text._Z13odd_even_sortPi --------------------------
	.section	.text._Z13odd_even_sortPi,"ax",@progbits
	.align	128
        .global         _Z13odd_even_sortPi
        .type           _Z13odd_even_sortPi,@function
        .size           _Z13odd_even_sortPi,(.L_x_41 - _Z13odd_even_sortPi)
        .other          _Z13odd_even_sortPi,@"STO_CUDA_ENTRY STV_DEFAULT"
_Z13odd_even_sortPi:
.text._Z13odd_even_sortPi:
[----:B------:R-:W-:Y:S01]  /*0000*/  LDC R1, c[0x0][0x37c] ;  /* 0x0000df00ff017b82 */ /* 0x000fe20000000800 */
[----:B------:R-:W0:Y:S07]  /*0010*/  S2R R0, SR_TID.X ;  /* 0x0000000000007919 */ /* 0x000e2e0000002100 */
[----:B------:R-:W0:Y:S01]  /*0020*/  S2UR UR4, SR_CTAID.X ;  /* 0x00000000000479c3 */ /* 0x000e220000002500 */
[----:B------:R-:W-:Y:S07]  /*0030*/  BSSY.RECONVERGENT B0, `(.L_x_0) ;  /* 0x0000010000007945 */ /* 0x000fee0003800200 */
[----:B------:R-:W0:Y:S08]  /*0040*/  LDC R5, c[0x0][0x360] ;  /* 0x0000d800ff057b82 */ /* 0x000e300000000800 */
[----:B------:R-:W1:Y:S01]  /*0050*/  LDC.64 R2, c[0x0][0x380] ;  /* 0x0000e000ff027b82 */ /* 0x000e620000000a00 */
[----:B0-----:R-:W-:Y:S01]  /*0060*/  IMAD R5, R5, UR4, R0 ;  /* 0x0000000405057c24 */ /* 0x001fe2000f8e0200 */
[----:B------:R-:W0:Y:S04]  /*0070*/  LDCU.64 UR4, c[0x0][0x358] ;  /* 0x00006b00ff0477ac */ /* 0x000e280008000a00 */
[C---:B------:R-:W-:Y:S01]  /*0080*/  LOP3.LUT P0, R0, R5.reuse, 0x1, RZ, 0xc0, !PT ;  /* 0x0000000105007812 */ /* 0x040fe2000780c0ff */
[----:B-1----:R-:W-:-:S03]  /*0090*/  IMAD.WIDE R2, R5, 0x4, R2 ;  /* 0x0000000405027825 */ /* 0x002fc600078e0202 */
[----:B------:R-:W-:Y:S02]  /*00a0*/  ISETP.LT.AND P0, PT, R5, 0x13, !P0 ;  /* 0x000000130500780c */ /* 0x000fe40004701270 */
[----:B------:R-:W-:-:S04]  /*00b0*/  ISETP.NE.AND P1, PT, R0, RZ, PT ;  /* 0x000000ff0000720c */ /* 0x000fc80003f25270 */
[----:B------:R-:W-:-:S07]  /*00c0*/  ISETP.LT.AND P1, PT, R5, 0x13, P1 ;  /* 0x000000130500780c */ /* 0x000fce0000f21270 */
[----:B0-----:R-:W-:Y:S06]  /*00d0*/  @!P0 BRA `(.L_x_1) ;  /* 0x0000000000148947 */ /* 0x001fec0003800000 */
[----:B------:R-:W2:Y:S04]  /*00e0*/  LDG.E R5, desc[UR4][R2.64] ;  /* 0x0000000402057981 */ /* 0x000ea8000c1e1900 */
[----:B------:R-:W2:Y:S02]  /*00f0*/  LDG.E R0, desc[UR4][R2.64+0x4] ;  /* 0x0000040402007981 */ /* 0x000ea4000c1e1900 */
[----:B--2---:R-:W-:-:S13]  /*0100*/  ISETP.GT.AND P2, PT, R5, R0, PT ;  /* 0x000000000500720c */ /* 0x004fda0003f44270 */
[----:B------:R0:W-:Y:S04]  /*0110*/  @P2 STG.E desc[UR4][R2.64+0x4], R5 ;  /* 0x0000040502002986 */ /* 0x0001e8000c101904 */
[----:B------:R0:W-:Y:S02]  /*0120*/  @P2 STG.E desc[UR4][R2.64], R0 ;  /* 0x0000000002002986 */ /* 0x0001e4000c101904 */
.L_x_1:
[----:B------:R-:W-:Y:S05]  /*0130*/  BSYNC.RECONVERGENT B0 ;  /* 0x0000000000007941 */ /* 0x000fea0003800200 */
.L_x_0:
[----:B------:R-:W-:Y:S06]  /*0140*/  BAR.SYNC.DEFER_BLOCKING 0x0 ;  /* 0x0000000000007b1d */ /* 0x000fec0000010000 */
[----:B------:R-:W-:Y:S04]  /*0150*/  BSSY.RECONVERGENT B0, `(.L_x_2) ;  /* 0x0000007000007945 */ /* 0x000fe80003800200 */
[----:B------:R-:W-:Y:S05]  /*0160*/  @!P1 BRA `(.L_x_3) ;  /* 0x0000000000149947 */ /* 0x000fea0003800000 */
[----:B0-----:R-:W2:Y:S04]  /*0170*/  LDG.E R5, desc[UR4][R2.64] ;  /* 0x0000000402057981 */ /* 0x001ea8000c1e1900 */
[----:B------:R-:W2:Y:S02]  /*0180*/  LDG.E R0, desc[UR4][R2.64+0x4] ;  /* 0x0000040402007981 */ /* 0x000ea4000c1e1900 */
[----:B--2---:R-:W-:-:S13]  /*0190*/  ISETP.GT.AND P2, PT, R5, R0, PT ;  /* 0x000000000500720c */ /* 0x004fda0003f44270 */
[----:B------:R1:W-:Y:S04]  /*01a0*/  @P2 STG.E desc[UR4][R2.64+0x4], R5 ;  /* 0x0000040502002986 */ /* 0x0003e8000c101904 */
[----:B------:R1:W-:Y:S02]  /*01b0*/  @P2 STG.E desc[UR4][R2.64], R0 ;  /* 0x0000000002002986 */ /* 0x0003e4000c101904 */
.L_x_3:
[----:B------:R-:W-:Y:S05]  /*01c0*/  BSYNC.RECONVERGENT B0 ;  /* 0x0000000000007941 */ /* 0x000fea0003800200 */
.L_x_2:
[----:B------:R-:W-:Y:S06]  /*01d0*/  BAR.SYNC.DEFER_BLOCKING 0x0 ;  /* 0x0000000000007b1d */ /* 0x000fec0000010000 */
[----:B------:R-:W-:Y:S04]  /*01e0*/  BSSY.RECONVERGENT B0, `(.L_x_4) ;  /* 0x0000007000007945 */ /* 0x000fe80003800200 */
[----:B------:R-:W-:Y:S05]  /*01f0*/  @!P0 BRA `(.L_x_5) ;  /* 0x0000000000148947 */ /* 0x000fea0003800000 */
[----:B01----:R-:W2:Y:S04]  /*0200*/  LDG.E R5, desc[UR4][R2.64] ;  /* 0x0000000402057981 */ /* 0x003ea8000c1e1900 */
[----:B------:R-:W2:Y:S02]  /*0210*/  LDG.E R0, desc[UR4][R2.64+0x4] ;  /* 0x0000040402007981 */ /* 0x000ea4000c1e1900 */
[----:B--2---:R-:W-:-:S13]  /*0220*/  ISETP.GT.AND P2, PT, R5, R0, PT ;  /* 0x000000000500720c */ /* 0x004fda0003f44270 */
[----:B------:R2:W-:Y:S04]  /*0230*/  @P2 STG.E desc[UR4][R2.64+0x4], R5 ;  /* 0x0000040502002986 */ /* 0x0005e8000c101904 */
[----:B------:R2:W-:Y:S02]  /*0240*/  @P2 STG.E desc[UR4][R2.64], R0 ;  /* 0x0000000002002986 */ /* 0x0005e4000c101904 */
.L_x_5:
[----:B------:R-:W-:Y:S05]  /*0250*/  BSYNC.RECONVERGENT B0 ;  /* 0x0000000000007941 */ /* 0x000fea0003800200 */
.L_x_4:
[----:B------:R-:W-:Y:S06]  /*0260*/  BAR.SYNC.DEFER_BLOCKING 0x0 ;  /* 0x0000000000007b1d */ /* 0x000fec0000010000 */
[----:B------:R-:W-:Y:S04]  /*0270*/  BSSY.RECONVERGENT B0, `(.L_x_6) ;  /* 0x0000007000007945 */ /* 0x000fe80003800200 */
[----:B------:R-:W-:Y:S05]  /*0280*/  @!P1 BRA `(.L_x_7) ;  /* 0x0000000000149947 */ /* 0x000fea0003800000 */
[----:B012---:R-:W2:Y:S04]  /*0290*/  LDG.E R5, desc[UR4][R2.64] ;  /* 0x0000000402057981 */ /* 0x007ea8000c1e1900 */
[----:B------:R-:W2:Y:S02]  /*02a0*/  LDG.E R0, desc[UR4][R2.64+0x4] ;  /* 0x0000040402007981 */ /* 0x000ea4000c1e1900 */
[----:B--2---:R-:W-:-:S13]  /*02b0*/  ISETP.GT.AND P2, PT, R5, R0, PT ;  /* 0x000000000500720c */ /* 0x004fda0003f44270 */
[----:B------:R3:W-:Y:S04]  /*02c0*/  @P2 STG.E desc[UR4][R2.64+0x4], R5 ;  /* 0x0000040502002986 */ /* 0x0007e8000c101904 */
[----:B------:R3:W-:Y:S02]  /*02d0*/  @P2 STG.E desc[UR4][R2.64], R0 ;  /* 0x0000000002002986 */ /* 0x0007e4000c101904 */
.L_x_7:
[----:B------:R-:W-:Y:S05]  /*02e0*/  BSYNC.RECONVERGENT B0 ;  /* 0x0000000000007941 */ /* 0x000fea0003800200 */
.L_x_6:
[----:B------:R-:W-:Y:S06]  /*02f0*/  BAR.SYNC.DEFER_BLOCKING 0x0 ;  /* 0x0000000000007b1d */ /* 0x000fec0000010000 */
[----:B------:R-:W-:Y:S04]  /*0300*/  BSSY.RECONVERGENT B0, `(.L_x_8) ;  /* 0x0000007000007945 */ /* 0x000fe80003800200 */
[----:B------:R-:W-:Y:S05]  /*0310*/  @!P0 BRA `(.L_x_9) ;  /* 0x0000000000148947 */ /* 0x000fea0003800000 */
[----:B0123--:R-:W2:Y:S04]  /*0320*/  LDG.E R5, desc[UR4][R2.64] ;  /* 0x0000000402057981 */ /* 0x00fea8000c1e1900 */
[----:B------:R-:W2:Y:S02]  /*0330*/  LDG.E R0, desc[UR4][R2.64+0x4] ;  /* 0x0000040402007981 */ /* 0x000ea4000c1e1900 */
[----:B--2---:R-:W-:-:S13]  /*0340*/  ISETP.GT.AND P2, PT, R5, R0, PT ;  /* 0x000000000500720c */ /* 0x004fda0003f44270 */
[----:B------:R4:W-:Y:S04]  /*0350*/  @P2 STG.E desc[UR4][R2.64+0x4], R5 ;  /* 0x0000040502002986 */ /* 0x0009e8000c101904 */
[----:B------:R4:W-:Y:S02]  /*0360*/  @P2 STG.E desc[UR4][R2.64], R0 ;  /* 0x0000000002002986 */ /* 0x0009e4000c101904 */
.L_x_9:
[----:B------:R-:W-:Y:S05]  /*0370*/  BSYNC.RECONVERGENT B0 ;  /* 0x0000000000007941 */ /* 0x000fea0003800200 */
.L_x_8:
[----:B------:R-:W-:Y:S06]  /*0380*/  BAR.SYNC.DEFER_BLOCKING 0x0 ;  /* 0x0000000000007b1d */ /* 0x000fec0000010000 */
[----:B------:R-:W-:Y:S04]  /*0390*/  BSSY.RECONVERGENT B0, `(.L_x_10) ;  /* 0x0000007000007945 */ /* 0x000fe80003800200 */
[----:B------:R-:W-:Y:S05]  /*03a0*/  @!P1 BRA `(.L_x_11) ;  /* 0x0000000000149947 */ /* 0x000fea0003800000 */
[----:B01234-:R-:W2:Y:S04]  /*03b0*/  LDG.E R5, desc[UR4][R2.64] ;  /* 0x0000000402057981 */ /* 0x01fea8000c1e1900 */
[----:B------:R-:W2:Y:S02]  /*03c0*/  LDG.E R0, desc[UR4][R2.64+0x4] ;  /* 0x0000040402007981 */ /* 0x000ea4000c1e1900 */
[----:B--2---:R-:W-:-:S13]  /*03d0*/  ISETP.GT.AND P2, PT, R5, R0, PT ;  /* 0x000000000500720c */ /* 0x004fda0003f44270 */
[----:B------:R0:W-:Y:S04]  /*03e0*/  @P2 STG.E desc[UR4][R2.64+0x4], R5 ;  /* 0x0000040502002986 */ /* 0x0001e8000c101904 */
[----:B------:R0:W-:Y:S02]  /*03f0*/  @P2 STG.E desc[UR4][R2.64], R0 ;  /* 0x0000000002002986 */ /* 0x0001e4000c101904 */
.L_x_11:
[----:B------:R-:W-:Y:S05]  /*0400*/  BSYNC.RECONVERGENT B0 ;  /* 0x0000000000007941 */ /* 0x000fea0003800200 */
.L_x_10:
        /* <DEDUP_REMOVED lines=8> */
.L_x_13:
[----:B------:R-:W-:Y:S05]  /*0490*/  BSYNC.RECONVERGENT B0 ;  /* 0x0000000000007941 */ /* 0x000fea0003800200 */
.L_x_12:
        /* <DEDUP_REMOVED lines=8> */
.L_x_15:
[----:B------:R-:W-:Y:S05]  /*0520*/  BSYNC.RECONVERGENT B0 ;  /* 0x0000000000007941 */ /* 0x000fea0003800200 */
.L_x_14:
        /* <DEDUP_REMOVED lines=8> */
.L_x_17:
[----:B------:R-:W-:Y:S05]  /*05b0*/  BSYNC.RECONVERGENT B0 ;  /* 0x0000000000007941 */ /* 0x000fea0003800200 */
.L_x_16:
        /* <DEDUP_REMOVED lines=8> */
.L_x_19:
[----:B------:R-:W-:Y:S05]  /*0640*/  BSYNC.RECONVERGENT B0 ;  /* 0x0000000000007941 */ /* 0x000fea0003800200 */
.L_x_18:
        /* <DEDUP_REMOVED lines=8> */
.L_x_21:
[----:B------:R-:W-:Y:S05]  /*06d0*/  BSYNC.RECONVERGENT B0 ;  /* 0x0000000000007941 */ /* 0x000fea0003800200 */
.L_x_20:
        /* <DEDUP_REMOVED lines=8> */
.L_x_23:
[----:B------:R-:W-:Y:S05]  /*0760*/  BSYNC.RECONVERGENT B0 ;  /* 0x0000000000007941 */ /* 0x000fea0003800200 */
.L_x_22:
        /* <DEDUP_REMOVED lines=8> */
.L_x_25:
[----:B------:R-:W-:Y:S05]  /*07f0*/  BSYNC.RECONVERGENT B0 ;  /* 0x0000000000007941 */ /* 0x000fea0003800200 */
.L_x_24:
        /* <DEDUP_REMOVED lines=8> */
.L_x_27:
[----:B------:R-:W-:Y:S05]  /*0880*/  BSYNC.RECONVERGENT B0 ;  /* 0x0000000000007941 */ /* 0x000fea0003800200 */
.L_x_26:
        /* <DEDUP_REMOVED lines=8> */
.L_x_29:
[----:B------:R-:W-:Y:S05]  /*0910*/  BSYNC.RECONVERGENT B0 ;  /* 0x0000000000007941 */ /* 0x000fea0003800200 */
.L_x_28:
        /* <DEDUP_REMOVED lines=8> */
.L_x_31:
[----:B------:R-:W-:Y:S05]  /*09a0*/  BSYNC.RECONVERGENT B0 ;  /* 0x0000000000007941 */ /* 0x000fea0003800200 */
.L_x_30:
        /* <DEDUP_REMOVED lines=8> */
.L_x_33:
[----:B------:R-:W-:Y:S05]  /*0a30*/  BSYNC.RECONVERGENT B0 ;  /* 0x0000000000007941 */ /* 0x000fea0003800200 */
.L_x_32:
        /* <DEDUP_REMOVED lines=8> */
.L_x_35:
[----:B------:R-:W-:Y:S05]  /*0ac0*/  BSYNC.RECONVERGENT B0 ;  /* 0x0000000000007941 */ /* 0x000fea0003800200 */
.L_x_34:
        /* <DEDUP_REMOVED lines=8> */
.L_x_37:
[----:B------:R-:W-:Y:S05]  /*0b50*/  BSYNC.RECONVERGENT B0 ;  /* 0x0000000000007941 */ /* 0x000fea0003800200 */
.L_x_36:
        /* <DEDUP_REMOVED lines=8> */
.L_x_39:
[----:B------:R-:W-:Y:S05]  /*0be0*/  BSYNC.RECONVERGENT B0 ;  /* 0x0000000000007941 */ /* 0x000fea0003800200 */
.L_x_38:
[----:B------:R-:W-:Y:S06]  /*0bf0*/  BAR.SYNC.DEFER_BLOCKING 0x0 ;  /* 0x0000000000007b1d */ /* 0x000fec0000010000 */
[----:B------:R-:W-:Y:S05]  /*0c00*/  EXIT ;  /* 0x000000000000794d */ /* 0x000fea0003800000 */
.L_x_40:
[----:B------:R-:W-:-:S00]  /*0c10*/  BRA `(.L_x_40) ;  /* 0xfffffffc00fc7947 */ /* 0x000fc0000383ffff */
[----:B------:R-:W-:-:S00]  /*0c20*/  NOP ;  /* 0x0000000000007918 */ /* 0x000fc00000000000 */
        /* <DEDUP_REMOVED lines=13> */
.L_x_41:


//--------------------- .nv.shared.reserved.0     --------------------------
	.section	.nv.shared.reserved.0,"aw",@nobits
	.weak		__nv_reservedSMEM_offset_0_alias
	.size		__nv_reservedSMEM_offset_0_alias, 0, 64
	.other		__nv_reservedSMEM_offset_0_alias,@"STO_CUDA_RESERVED_SHARED STV_DEFAULT"
__nv_reservedSMEM_offset_0_alias:
	.zero		0
	.zero		64


//--------------------- .nv.constant0._Z13odd_even_sortPi --------------------------
	.section	.nv.constant0._Z13odd_even_sortPi,"a",@progbits
	.sectionflags	@""
	.align	4
.nv.constant0._Z13odd_even_sortPi:
	.zero		904


//--------------------- SYMBOLS --------------------------

	.type		.nv.reservedSmem.offset0,@object
	.size		.nv.reservedSmem.offset0,0x4
